//
// Generated by NVIDIA NVVM Compiler
//
// Compiler Build ID: CL-36424714
// Cuda compilation tools, release 13.0, V13.0.88
// Based on NVVM 20.0.0
//

.version 9.0
.target sm_100
.address_size 64

	// .globl	_Z7matMultPiS_S_i

.visible .entry _Z7matMultPiS_S_i(
	.param .u64 .ptr .align 1 _Z7matMultPiS_S_i_param_0,
	.param .u64 .ptr .align 1 _Z7matMultPiS_S_i_param_1,
	.param .u64 .ptr .align 1 _Z7matMultPiS_S_i_param_2,
	.param .u32 _Z7matMultPiS_S_i_param_3
)
{
	.reg .pred 	%p<2>;
	.reg .b32 	%r<62>;
	.reg .b64 	%rd<21>;

	ld.param.u64 	%rd8, [_Z7matMultPiS_S_i_param_0];
	ld.param.u64 	%rd9, [_Z7matMultPiS_S_i_param_1];
	ld.param.u64 	%rd7, [_Z7matMultPiS_S_i_param_2];
	ld.param.u32 	%r7, [_Z7matMultPiS_S_i_param_3];
	cvta.to.global.u64 	%rd10, %rd9;
	cvta.to.global.u64 	%rd11, %rd8;
	mov.u32 	%r8, %tid.x;
	shl.b32 	%r9, %r8, 11;
	mov.u32 	%r10, %ctaid.y;
	add.s32 	%r1, %r9, %r10;
	shl.b32 	%r11, %r7, 20;
	add.s32 	%r12, %r11, %r9;
	mul.wide.u32 	%rd12, %r12, 4;
	add.s64 	%rd13, %rd12, %rd11;
	add.s64 	%rd20, %rd13, 32;
	mul.wide.u32 	%rd14, %r10, 4;
	add.s64 	%rd15, %rd14, %rd10;
	add.s64 	%rd19, %rd15, 65536;
	mov.b32 	%r60, 0;
	mov.u32 	%r61, %r60;
$L__BB0_1:
	ld.global.u32 	%r13, [%rd20+-32];
	ld.global.u32 	%r14, [%rd19+-65536];
	mad.lo.s32 	%r15, %r14, %r13, %r61;
	ld.global.u32 	%r16, [%rd20+-28];
	ld.global.u32 	%r17, [%rd19+-57344];
	mad.lo.s32 	%r18, %r17, %r16, %r15;
	ld.global.u32 	%r19, [%rd20+-24];
	ld.global.u32 	%r20, [%rd19+-49152];
	mad.lo.s32 	%r21, %r20, %r19, %r18;
	ld.global.u32 	%r22, [%rd20+-20];
	ld.global.u32 	%r23, [%rd19+-40960];
	mad.lo.s32 	%r24, %r23, %r22, %r21;
	ld.global.u32 	%r25, [%rd20+-16];
	ld.global.u32 	%r26, [%rd19+-32768];
	mad.lo.s32 	%r27, %r26, %r25, %r24;
	ld.global.u32 	%r28, [%rd20+-12];
	ld.global.u32 	%r29, [%rd19+-24576];
	mad.lo.s32 	%r30, %r29, %r28, %r27;
	ld.global.u32 	%r31, [%rd20+-8];
	ld.global.u32 	%r32, [%rd19+-16384];
	mad.lo.s32 	%r33, %r32, %r31, %r30;
	ld.global.u32 	%r34, [%rd20+-4];
	ld.global.u32 	%r35, [%rd19+-8192];
	mad.lo.s32 	%r36, %r35, %r34, %r33;
	ld.global.u32 	%r37, [%rd20];
	ld.global.u32 	%r38, [%rd19];
	mad.lo.s32 	%r39, %r38, %r37, %r36;
	ld.global.u32 	%r40, [%rd20+4];
	ld.global.u32 	%r41, [%rd19+8192];
	mad.lo.s32 	%r42, %r41, %r40, %r39;
	ld.global.u32 	%r43, [%rd20+8];
	ld.global.u32 	%r44, [%rd19+16384];
	mad.lo.s32 	%r45, %r44, %r43, %r42;
	ld.global.u32 	%r46, [%rd20+12];
	ld.global.u32 	%r47, [%rd19+24576];
	mad.lo.s32 	%r48, %r47, %r46, %r45;
	ld.global.u32 	%r49, [%rd20+16];
	ld.global.u32 	%r50, [%rd19+32768];
	mad.lo.s32 	%r51, %r50, %r49, %r48;
	ld.global.u32 	%r52, [%rd20+20];
	ld.global.u32 	%r53, [%rd19+40960];
	mad.lo.s32 	%r54, %r53, %r52, %r51;
	ld.global.u32 	%r55, [%rd20+24];
	ld.global.u32 	%r56, [%rd19+49152];
	mad.lo.s32 	%r57, %r56, %r55, %r54;
	ld.global.u32 	%r58, [%rd20+28];
	ld.global.u32 	%r59, [%rd19+57344];
	mad.lo.s32 	%r61, %r59, %r58, %r57;
	add.s32 	%r60, %r60, 16;
	add.s64 	%rd20, %rd20, 64;
	add.s64 	%rd19, %rd19, 131072;
	setp.ne.s32 	%p1, %r60, 2048;
	@%p1 bra 	$L__BB0_1;
	cvta.to.global.u64 	%rd16, %rd7;
	mul.wide.u32 	%rd17, %r1, 4;
	add.s64 	%rd18, %rd16, %rd17;
	st.global.u32 	[%rd18], %r61;
	ret;

}


// ===== COMPILED SASS (sm_100) =====

	.target	sm_100

	.elftype	@"ET_EXEC"


//--------------------- .note.nv.tkinfo           --------------------------
	.section	.note.nv.tkinfo,"",@"SHT_NOTE"
	.sectionflags	@"SHF_NOTE_NV_TKINFO"
	.tkinfo
        /*0018*/ 	.word	0x00000002
        /*0030*/ 	.string	""
        /*0030*/ 	.string	"ptxas"
        /*0030*/ 	.string	"Cuda compilation tools, release 13.0, V13.0.88"
        /*0030*/ 	.string	"Build cuda_13.0.r13.0/compiler.36424714_0"
        /*0030*/ 	.string	"-arch sm_100 -m 64 "



//--------------------- .note.nv.cuinfo           --------------------------
	.section	.note.nv.cuinfo,"",@"SHT_NOTE"
	.sectionflags	@"SHF_NOTE_NV_CUINFO"
        /*0018*/ 	.short	0x0002
        /*001a*/ 	.short	0x0064
        /*001c*/ 	.short	0x0082
	.zero		2


//--------------------- .nv.info                  --------------------------
	.section	.nv.info,"",@"SHT_CUDA_INFO"
	.align	4


	//----- nvinfo : EIATTR_REGCOUNT
	.align		4
        /*0000*/ 	.byte	0x04, 0x2f
        /*0002*/ 	.short	(.L_1 - .L_0)
	.align		4
.L_0:
        /*0004*/ 	.word	index@(_Z7matMultPiS_S_i)
        /*0008*/ 	.word	0x0000001d


	//----- nvinfo : EIATTR_FRAME_SIZE
	.align		4
.L_1:
        /*000c*/ 	.byte	0x04, 0x11
        /*000e*/ 	.short	(.L_3 - .L_2)
	.align		4
.L_2:
        /*0010*/ 	.word	index@(_Z7matMultPiS_S_i)
        /*0014*/ 	.word	0x00000000


	//----- nvinfo : EIATTR_MIN_STACK_SIZE
	.align		4
.L_3:
        /*0018*/ 	.byte	0x04, 0x12
        /*001a*/ 	.short	(.L_5 - .L_4)
	.align		4
.L_4:
        /*001c*/ 	.word	index@(_Z7matMultPiS_S_i)
        /*0020*/ 	.word	0x00000000
.L_5:


//--------------------- .nv.compat                --------------------------
	.section	.nv.compat,"",@"SHT_CUDA_COMPAT_INFO"
	.align	4
        /*0000*/ 	.byte	0x02, 0x09, 0x00, 0x00, 0x02, 0x02, 0x01, 0x00, 0x02, 0x05, 0x05, 0x00, 0x03, 0x07, 0x01, 0x01
        /*0010*/ 	.byte	0x02, 0x03, 0x00, 0x00, 0x02, 0x06, 0x01, 0x00, 0x04, 0x0b, 0x08, 0x00, 0x09, 0x00, 0x00, 0x00
        /*0020*/ 	.byte	0x00, 0x00, 0x00, 0x00


//--------------------- .nv.info._Z7matMultPiS_S_i --------------------------
	.section	.nv.info._Z7matMultPiS_S_i,"",@"SHT_CUDA_INFO"
	.sectionflags	@""
	.align	4


	//----- nvinfo : EIATTR_CUDA_API_VERSION
	.align		4
        /*0000*/ 	.byte	0x04, 0x37
        /*0002*/ 	.short	(.L_7 - .L_6)
.L_6:
        /*0004*/ 	.word	0x00000082


	//----- nvinfo : EIATTR_KPARAM_INFO
	.align		4
.L_7:
        /*0008*/ 	.byte	0x04, 0x17
        /*000a*/ 	.short	(.L_9 - .L_8)
.L_8:
        /*000c*/ 	.word	0x00000000
        /*0010*/ 	.short	0x0003
        /*0012*/ 	.short	0x0018
        /*0014*/ 	.byte	0x00, 0xf0, 0x11, 0x00


	//----- nvinfo : EIATTR_KPARAM_INFO
	.align		4
.L_9:
        /*0018*/ 	.byte	0x04, 0x17
        /*001a*/ 	.short	(.L_11 - .L_10)
.L_10:
        /*001c*/ 	.word	0x00000000
        /*0020*/ 	.short	0x0002
        /*0022*/ 	.short	0x0010
        /*0024*/ 	.byte	0x00, 0xf5, 0x21, 0x00


	//----- nvinfo : EIATTR_KPARAM_INFO
	.align		4
.L_11:
        /*0028*/ 	.byte	0x04, 0x17
        /*002a*/ 	.short	(.L_13 - .L_12)
.L_12:
        /*002c*/ 	.word	0x00000000
        /*0030*/ 	.short	0x0001
        /*0032*/ 	.short	0x0008
        /*0034*/ 	.byte	0x00, 0xf5, 0x21, 0x00


	//----- nvinfo : EIATTR_KPARAM_INFO
	.align		4
.L_13:
        /*0038*/ 	.byte	0x04, 0x17
        /*003a*/ 	.short	(.L_15 - .L_14)
.L_14:
        /*003c*/ 	.word	0x00000000
        /*0040*/ 	.short	0x0000
        /*0042*/ 	.short	0x0000
        /*0044*/ 	.byte	0x00, 0xf5, 0x21, 0x00


	//----- nvinfo : EIATTR_SPARSE_MMA_MASK
	.align		4
.L_15:
        /*0048*/ 	.byte	0x03, 0x50
        /*004a*/ 	.short	0x0000


	//----- nvinfo : EIATTR_MAXREG_COUNT
	.align		4
        /*004c*/ 	.byte	0x03, 0x1b
        /*004e*/ 	.short	0x00ff


	//----- nvinfo : EIATTR_MERCURY_ISA_VERSION
	.align		4
        /*0050*/ 	.byte	0x03, 0x5f
        /*0052*/ 	.short	0x0101


	//----- nvinfo : EIATTR_VRC_CTA_INIT_COUNT
	.align		4
        /*0054*/ 	.byte	0x02, 0x4a
	.zero		1
	.zero		1


	//----- nvinfo : EIATTR_EXIT_INSTR_OFFSETS
	.align		4
        /*0058*/ 	.byte	0x04, 0x1c
        /*005a*/ 	.short	(.L_17 - .L_16)


	//   ....[0]....
.L_16:
        /*005c*/ 	.word	0x000004e0


	//----- nvinfo : EIATTR_CBANK_PARAM_SIZE
	.align		4
.L_17:
        /*0060*/ 	.byte	0x03, 0x19
        /*0062*/ 	.short	0x001c


	//----- nvinfo : EIATTR_PARAM_CBANK
	.align		4
        /*0064*/ 	.byte	0x04, 0x0a
        /*0066*/ 	.short	(.L_19 - .L_18)
	.align		4
.L_18:
        /*0068*/ 	.word	index@(.nv.constant0._Z7matMultPiS_S_i)
        /*006c*/ 	.short	0x0380
        /*006e*/ 	.short	0x001c


	//----- nvinfo : EIATTR_SW_WAR
	.align		4
.L_19:
        /*0070*/ 	.byte	0x04, 0x36
        /*0072*/ 	.short	(.L_21 - .L_20)
.L_20:
        /*0074*/ 	.word	0x00000008
.L_21:


//--------------------- .nv.callgraph             --------------------------
	.section	.nv.callgraph,"",@"SHT_CUDA_CALLGRAPH"
	.align	4
	.sectionentsize	8
	.align		4
        /*0000*/ 	.word	0x00000000
	.align		4
        /*0004*/ 	.word	0xffffffff
	.align		4
        /*0008*/ 	.word	0x00000000
	.align		4
        /*000c*/ 	.word	0xfffffffe
	.align		4
        /*0010*/ 	.word	0x00000000
	.align		4
        /*0014*/ 	.word	0xfffffffd
	.align		4
        /*0018*/ 	.word	0x00000000
	.align		4
        /*001c*/ 	.word	0xfffffffc


//--------------------- .text._Z7matMultPiS_S_i   --------------------------
	.section	.text._Z7matMultPiS_S_i,"ax",@progbits
	.align	128
        .global         _Z7matMultPiS_S_i
        .type           _Z7matMultPiS_S_i,@function
        .size           _Z7matMultPiS_S_i,(.L_x_2 - _Z7matMultPiS_S_i)
        .other          _Z7matMultPiS_S_i,@"STO_CUDA_ENTRY STV_DEFAULT"
_Z7matMultPiS_S_i:
.text._Z7matMultPiS_S_i:
[----:B------:R-:W-:Y:S01]  /*0000*/  LDC R1, c[0x0][0x37c] ;  /* 0x0000df00ff017b82 */ /* 0x000fe20000000800 */
[----:B------:R-:W0:Y:S07]  /*0010*/  S2R R6, SR_TID.X ;  /* 0x0000000000067919 */ /* 0x000e2e0000002100 */
[----:B------:R-:W1:Y:S01]  /*0020*/  LDC R7, c[0x0][0x398] ;  /* 0x0000e600ff077b82 */ /* 0x000e620000000800 */
[----:B------:R-:W-:Y:S01]  /*0030*/  HFMA2 R10, -RZ, RZ, 0, 0 ;  /* 0x00000000ff0a7431 */ /* 0x000fe200000001ff */
[----:B------:R-:W2:Y:S01]  /*0040*/  LDCU.64 UR6, c[0x0][0x358] ;  /* 0x00006b00ff0677ac */ /* 0x000ea20008000a00 */
[----:B------:R-:W3:Y:S01]  /*0050*/  S2R R9, SR_CTAID.Y ;  /* 0x0000000000097919 */ /* 0x000ee20000002600 */
[----:B------:R-:W-:-:S04]  /*0060*/  UMOV UR4, URZ ;  /* 0x000000ff00047c82 */ /* 0x000fc80008000000 */
[----:B------:R-:W3:Y:S08]  /*0070*/  LDC.64 R4, c[0x0][0x388] ;  /* 0x0000e200ff047b82 */ /* 0x000ef00000000a00 */
[----:B------:R-:W4:Y:S01]  /*0080*/  LDC.64 R2, c[0x0][0x380] ;  /* 0x0000e000ff027b82 */ /* 0x000f220000000a00 */
[----:B0-----:R-:W-:-:S04]  /*0090*/  SHF.L.U32 R6, R6, 0xb, RZ ;  /* 0x0000000b06067819 */ /* 0x001fc800000006ff */
[----:B-1----:R-:W-:Y:S01]  /*00a0*/  LEA R7, R7, R6, 0x14 ;  /* 0x0000000607077211 */ /* 0x002fe200078ea0ff */
[----:B---3--:R-:W-:Y:S01]  /*00b0*/  IMAD.WIDE.U32 R4, R9, 0x4, R4 ;  /* 0x0000000409047825 */ /* 0x008fe200078e0004 */
[----:B------:R-:W-:-:S03]  /*00c0*/  IADD3 R6, PT, PT, R6, R9, RZ ;  /* 0x0000000906067210 */ /* 0x000fc60007ffe0ff */
[----:B----4-:R-:W-:Y:S01]  /*00d0*/  IMAD.WIDE.U32 R2, R7, 0x4, R2 ;  /* 0x0000000407027825 */ /* 0x010fe200078e0002 */
[----:B------:R-:W-:Y:S02]  /*00e0*/  IADD3 R8, P1, PT, R4, 0x10000, RZ ;  /* 0x0001000004087810 */ /* 0x000fe40007f3e0ff */
[----:B------:R-:W-:-:S04]  /*00f0*/  IADD3 R4, P0, PT, R2, 0x20, RZ ;  /* 0x0000002002047810 */ /* 0x000fc80007f1e0ff */
[----:B------:R-:W-:Y:S02]  /*0100*/  IADD3.X R11, PT, PT, RZ, R3, RZ, P0, !PT ;  /* 0x00000003ff0b7210 */ /* 0x000fe400007fe4ff */
[----:B--2---:R-:W-:-:S07]  /*0110*/  IADD3.X R3, PT, PT, RZ, R5, RZ, P1, !PT ;  /* 0x00000005ff037210 */ /* 0x004fce0000ffe4ff */
.L_x_0:
[----:B------:R-:W-:Y:S02]  /*0120*/  MOV R5, R11 ;  /* 0x0000000b00057202 */ /* 0x000fe40000000f00 */
[----:B------:R-:W-:-:S03]  /*0130*/  MOV R2, R8 ;  /* 0x0000000800027202 */ /* 0x000fc60000000f00 */
[----:B------:R-:W2:Y:S04]  /*0140*/  LDG.E R11, desc[UR6][R4.64+-0x20] ;  /* 0xffffe006040b7981 */ /* 0x000ea8000c1e1900 */
[----:B------:R-:W2:Y:S04]  /*0150*/  LDG.E R12, desc[UR6][R2.64+-0x10000] ;  /* 0xff000006020c7981 */ /* 0x000ea8000c1e1900 */
[----:B------:R-:W3:Y:S04]  /*0160*/  LDG.E R24, desc[UR6][R4.64+-0x1c] ;  /* 0xffffe40604187981 */ /* 0x000ee8000c1e1900 */
[----:B------:R-:W3:Y:S04]  /*0170*/  LDG.E R25, desc[UR6][R2.64+-0xe000] ;  /* 0xff20000602197981 */ /* 0x000ee8000c1e1900 */
[----:B------:R-:W4:Y:S04]  /*0180*/  LDG.E R19, desc[UR6][R4.64+-0x18] ;  /* 0xffffe80604137981 */ /* 0x000f28000c1e1900 */
[----:B------:R-:W4:Y:S04]  /*0190*/  LDG.E R18, desc[UR6][R2.64+-0xc000] ;  /* 0xff40000602127981 */ /* 0x000f28000c1e1900 */
[----:B------:R-:W5:Y:S04]  /*01a0*/  LDG.E R22, desc[UR6][R4.64+-0x14] ;  /* 0xffffec0604167981 */ /* 0x000f68000c1e1900 */
        /* <DEDUP_REMOVED lines=11> */
[----:B------:R-:W5:Y:S01]  /*0260*/  LDG.E R13, desc[UR6][R2.64+0x2000] ;  /* 0x00200006020d7981 */ /* 0x000f62000c1e1900 */
[----:B--2---:R-:W-:-:S03]  /*0270*/  IMAD R11, R11, R12, R10 ;  /* 0x0000000c0b0b7224 */ /* 0x004fc600078e020a */
[----:B------:R-:W2:Y:S04]  /*0280*/  LDG.E R12, desc[UR6][R4.64+0x4] ;  /* 0x00000406040c7981 */ /* 0x000ea8000c1e1900 */
[----:B------:R-:W2:Y:S01]  /*0290*/  LDG.E R10, desc[UR6][R4.64+0x8] ;  /* 0x00000806040a7981 */ /* 0x000ea2000c1e1900 */
[----:B---3--:R-:W-:-:S03]  /*02a0*/  IMAD R24, R24, R25, R11 ;  /* 0x0000001918187224 */ /* 0x008fc600078e020b */
[----:B------:R-:W3:Y:S04]  /*02b0*/  LDG.E R11, desc[UR6][R2.64+0x4000] ;  /* 0x00400006020b7981 */ /* 0x000ee8000c1e1900 */
[----:B------:R-:W3:Y:S01]  /*02c0*/  LDG.E R25, desc[UR6][R2.64+0xa000] ;  /* 0x00a0000602197981 */ /* 0x000ee2000c1e1900 */
[----:B----4-:R-:W-:-:S03]  /*02d0*/  IMAD R24, R19, R18, R24 ;  /* 0x0000001213187224 */ /* 0x010fc600078e0218 */
[----:B------:R-:W4:Y:S04]  /*02e0*/  LDG.E R18, desc[UR6][R4.64+0xc] ;  /* 0x00000c0604127981 */ /* 0x000f28000c1e1900 */
[----:B------:R-:W4:Y:S01]  /*02f0*/  LDG.E R19, desc[UR6][R2.64+0x6000] ;  /* 0x0060000602137981 */ /* 0x000f22000c1e1900 */
[----:B-----5:R-:W-:-:S03]  /*0300*/  IMAD R24, R22, R23, R24 ;  /* 0x0000001716187224 */ /* 0x020fc600078e0218 */
[----:B------:R-:W5:Y:S04]  /*0310*/  LDG.E R22, desc[UR6][R4.64+0x10] ;  /* 0x0000100604167981 */ /* 0x000f68000c1e1900 */
[----:B------:R-:W5:Y:S01]  /*0320*/  LDG.E R23, desc[UR6][R2.64+0x8000] ;  /* 0x0080000602177981 */ /* 0x000f62000c1e1900 */
[----:B------:R-:W-:-:S03]  /*0330*/  IMAD R26, R20, R21, R24 ;  /* 0x00000015141a7224 */ /* 0x000fc600078e0218 */
[----:B------:R-:W5:Y:S04]  /*0340*/  LDG.E R24, desc[UR6][R4.64+0x14] ;  /* 0x0000140604187981 */ /* 0x000f68000c1e1900 */
[----:B------:R-:W5:Y:S04]  /*0350*/  LDG.E R20, desc[UR6][R4.64+0x18] ;  /* 0x0000180604147981 */ /* 0x000f68000c1e1900 */
[----:B------:R-:W5:Y:S01]  /*0360*/  LDG.E R21, desc[UR6][R2.64+0xc000] ;  /* 0x00c0000602157981 */ /* 0x000f62000c1e1900 */
[----:B------:R-:W-:-:S03]  /*0370*/  IMAD R26, R9, R0, R26 ;  /* 0x00000000091a7224 */ /* 0x000fc600078e021a */
[----:B------:R0:W5:Y:S04]  /*0380*/  LDG.E R0, desc[UR6][R4.64+0x1c] ;  /* 0x00001c0604007981 */ /* 0x000168000c1e1900 */
[----:B------:R1:W5:Y:S01]  /*0390*/  LDG.E R9, desc[UR6][R2.64+0xe000] ;  /* 0x00e0000602097981 */ /* 0x000362000c1e1900 */
[----:B------:R-:W-:-:S04]  /*03a0*/  IMAD R7, R8, R7, R26 ;  /* 0x0000000708077224 */ /* 0x000fc800078e021a */
[----:B------:R-:W-:-:S04]  /*03b0*/  IMAD R7, R16, R17, R7 ;  /* 0x0000001110077224 */ /* 0x000fc800078e0207 */
[----:B------:R-:W-:Y:S01]  /*03c0*/  IMAD R7, R14, R15, R7 ;  /* 0x0000000f0e077224 */ /* 0x000fe200078e0207 */
[----:B------:R-:W-:-:S04]  /*03d0*/  UIADD3 UR4, UPT, UPT, UR4, 0x10, URZ ;  /* 0x0000001004047890 */ /* 0x000fc8000fffe0ff */
[----:B------:R-:W-:Y:S01]  /*03e0*/  UISETP.NE.AND UP0, UPT, UR4, 0x800, UPT ;  /* 0x000008000400788c */ /* 0x000fe2000bf05270 */
[----:B0-----:R-:W-:Y:S02]  /*03f0*/  IADD3 R4, P0, PT, R4, 0x40, RZ ;  /* 0x0000004004047810 */ /* 0x001fe40007f1e0ff */
[----:B------:R-:W-:-:S04]  /*0400*/  IADD3 R8, P1, PT, R2, 0x20000, RZ ;  /* 0x0002000002087810 */ /* 0x000fc80007f3e0ff */
[----:B-1----:R-:W-:Y:S01]  /*0410*/  IADD3.X R3, PT, PT, RZ, R3, RZ, P1, !PT ;  /* 0x00000003ff037210 */ /* 0x002fe20000ffe4ff */
[----:B--2---:R-:W-:-:S04]  /*0420*/  IMAD R7, R12, R13, R7 ;  /* 0x0000000d0c077224 */ /* 0x004fc800078e0207 */
[----:B---3--:R-:W-:-:S04]  /*0430*/  IMAD R7, R10, R11, R7 ;  /* 0x0000000b0a077224 */ /* 0x008fc800078e0207 */
[----:B----4-:R-:W-:-:S04]  /*0440*/  IMAD R7, R18, R19, R7 ;  /* 0x0000001312077224 */ /* 0x010fc800078e0207 */
[----:B-----5:R-:W-:-:S04]  /*0450*/  IMAD R7, R22, R23, R7 ;  /* 0x0000001716077224 */ /* 0x020fc800078e0207 */
[----:B------:R-:W-:Y:S01]  /*0460*/  IMAD R7, R24, R25, R7 ;  /* 0x0000001918077224 */ /* 0x000fe200078e0207 */
[----:B------:R-:W-:-:S03]  /*0470*/  IADD3.X R11, PT, PT, RZ, R5, RZ, P0, !PT ;  /* 0x00000005ff0b7210 */ /* 0x000fc600007fe4ff */
[----:B------:R-:W-:-:S04]  /*0480*/  IMAD R7, R20, R21, R7 ;  /* 0x0000001514077224 */ /* 0x000fc800078e0207 */
[----:B------:R-:W-:Y:S01]  /*0490*/  IMAD R10, R0, R9, R7 ;  /* 0x00000009000a7224 */ /* 0x000fe200078e0207 */
[----:B------:R-:W-:Y:S06]  /*04a0*/  BRA.U UP0, `(.L_x_0) ;  /* 0xfffffffd001c7547 */ /* 0x000fec000b83ffff */
[----:B------:R-:W0:Y:S02]  /*04b0*/  LDC.64 R2, c[0x0][0x390] ;  /* 0x0000e400ff027b82 */ /* 0x000e240000000a00 */
[----:B0-----:R-:W-:-:S05]  /*04c0*/  IMAD.WIDE.U32 R6, R6, 0x4, R2 ;  /* 0x0000000406067825 */ /* 0x001fca00078e0002 */
[----:B------:R-:W-:Y:S01]  /*04d0*/  STG.E desc[UR6][R6.64], R10 ;  /* 0x0000000a06007986 */ /* 0x000fe2000c101906 */
[----:B------:R-:W-:Y:S05]  /*04e0*/  EXIT ;  /* 0x000000000000794d */ /* 0x000fea0003800000 */
.L_x_1:
[----:B------:R-:W-:-:S00]  /*04f0*/  BRA `(.L_x_1) ;  /* 0xfffffffc00fc7947 */ /* 0x000fc0000383ffff */
[----:B------:R-:W-:-:S00]  /*0500*/  NOP ;  /* 0x0000000000007918 */ /* 0x000fc00000000000 */
[----:B------:R-:W-:-:S00]  /*0510*/  NOP ;  /* 0x0000000000007918 */ /* 0x000fc00000000000 */
[----:B------:R-:W-:-:S00]  /*0520*/  NOP ;  /* 0x0000000000007918 */ /* 0x000fc00000000000 */
[----:B------:R-:W-:-:S00]  /*0530*/  NOP ;  /* 0x0000000000007918 */ /* 0x000fc00000000000 */
[----:B------:R-:W-:-:S00]  /*0540*/  NOP ;  /* 0x0000000000007918 */ /* 0x000fc00000000000 */
[----:B------:R-:W-:-:S00]  /*0550*/  NOP ;  /* 0x0000000000007918 */ /* 0x000fc00000000000 */
[----:B------:R-:W-:-:S00]  /*0560*/  NOP ;  /* 0x0000000000007918 */ /* 0x000fc00000000000 */
[----:B------:R-:W-:-:S00]  /*0570*/  NOP ;  /* 0x0000000000007918 */ /* 0x000fc00000000000 */
.L_x_2:


//--------------------- .nv.shared.reserved.0     --------------------------
	.section	.nv.shared.reserved.0,"aw",@nobits
	.weak		__nv_reservedSMEM_offset_0_alias
	.size		__nv_reservedSMEM_offset_0_alias, 0, 64
	.other		__nv_reservedSMEM_offset_0_alias,@"STO_CUDA_RESERVED_SHARED STV_DEFAULT"
__nv_reservedSMEM_offset_0_alias:
	.zero		0
	.zero		64


//--------------------- .nv.constant0._Z7matMultPiS_S_i --------------------------
	.section	.nv.constant0._Z7matMultPiS_S_i,"a",@progbits
	.sectionflags	@""
	.align	4
.nv.constant0._Z7matMultPiS_S_i:
	.zero		924


//--------------------- SYMBOLS --------------------------

	.type		.nv.reservedSmem.offset0,@object
	.size		.nv.reservedSmem.offset0,0x4
